//
// Generated by NVIDIA NVVM Compiler
//
// Compiler Build ID: CL-36424714
// Cuda compilation tools, release 13.0, V13.0.88
// Based on NVVM 20.0.0
//

.version 9.0
.target sm_100
.address_size 64

	// .globl	_Z4ebatv

.visible .entry _Z4ebatv()
{


	ret;

}


// ===== COMPILED SASS (sm_100) =====

	.target	sm_100

	.elftype	@"ET_EXEC"


//--------------------- .note.nv.tkinfo           --------------------------
	.section	.note.nv.tkinfo,"",@"SHT_NOTE"
	.sectionflags	@"SHF_NOTE_NV_TKINFO"
	.tkinfo
        /*0018*/ 	.word	0x00000002
        /*0030*/ 	.string	""
        /*0030*/ 	.string	"ptxas"
        /*0030*/ 	.string	"Cuda compilation tools, release 13.0, V13.0.88"
        /*0030*/ 	.string	"Build cuda_13.0.r13.0/compiler.36424714_0"
        /*0030*/ 	.string	"-arch sm_100 -m 64 "



//--------------------- .note.nv.cuinfo           --------------------------
	.section	.note.nv.cuinfo,"",@"SHT_NOTE"
	.sectionflags	@"SHF_NOTE_NV_CUINFO"
        /*0018*/ 	.short	0x0002
        /*001a*/ 	.short	0x0064
        /*001c*/ 	.short	0x0082
	.zero		2


//--------------------- .nv.info                  --------------------------
	.section	.nv.info,"",@"SHT_CUDA_INFO"
	.align	4


	//----- nvinfo : EIATTR_REGCOUNT
	.align		4
        /*0000*/ 	.byte	0x04, 0x2f
        /*0002*/ 	.short	(.L_1 - .L_0)
	.align		4
.L_0:
        /*0004*/ 	.word	index@(_Z4ebatv)
        /*0008*/ 	.word	0x00000004


	//----- nvinfo : EIATTR_FRAME_SIZE
	.align		4
.L_1:
        /*000c*/ 	.byte	0x04, 0x11
        /*000e*/ 	.short	(.L_3 - .L_2)
	.align		4
.L_2:
        /*0010*/ 	.word	index@(_Z4ebatv)
        /*0014*/ 	.word	0x00000000


	//----- nvinfo : EIATTR_MIN_STACK_SIZE
	.align		4
.L_3:
        /*0018*/ 	.byte	0x04, 0x12
        /*001a*/ 	.short	(.L_5 - .L_4)
	.align		4
.L_4:
        /*001c*/ 	.word	index@(_Z4ebatv)
        /*0020*/ 	.word	0x00000000
.L_5:


//--------------------- .nv.compat                --------------------------
	.section	.nv.compat,"",@"SHT_CUDA_COMPAT_INFO"
	.align	4
        /*0000*/ 	.byte	0x02, 0x09, 0x00, 0x00, 0x02, 0x02, 0x01, 0x00, 0x02, 0x05, 0x05, 0x00, 0x03, 0x07, 0x01, 0x01
        /*0010*/ 	.byte	0x02, 0x03, 0x00, 0x00, 0x02, 0x06, 0x01, 0x00, 0x04, 0x0b, 0x08, 0x00, 0x09, 0x00, 0x00, 0x00
        /*0020*/ 	.byte	0x00, 0x00, 0x00, 0x00


//--------------------- .nv.info._Z4ebatv         --------------------------
	.section	.nv.info._Z4ebatv,"",@"SHT_CUDA_INFO"
	.sectionflags	@""
	.align	4


	//----- nvinfo : EIATTR_CUDA_API_VERSION
	.align		4
        /*0000*/ 	.byte	0x04, 0x37
        /*0002*/ 	.short	(.L_7 - .L_6)
.L_6:
        /*0004*/ 	.word	0x00000082


	//----- nvinfo : EIATTR_SPARSE_MMA_MASK
	.align		4
.L_7:
        /*0008*/ 	.byte	0x03, 0x50
        /*000a*/ 	.short	0x0000


	//----- nvinfo : EIATTR_MAXREG_COUNT
	.align		4
        /*000c*/ 	.byte	0x03, 0x1b
        /*000e*/ 	.short	0x00ff


	//----- nvinfo : EIATTR_MERCURY_ISA_VERSION
	.align		4
        /*0010*/ 	.byte	0x03, 0x5f
        /*0012*/ 	.short	0x0101


	//----- nvinfo : EIATTR_VRC_CTA_INIT_COUNT
	.align		4
        /*0014*/ 	.byte	0x02, 0x4a
	.zero		1
	.zero		1


	//----- nvinfo : EIATTR_EXIT_INSTR_OFFSETS
	.align		4
        /*0018*/ 	.byte	0x04, 0x1c
        /*001a*/ 	.short	(.L_9 - .L_8)


	//   ....[0]....
.L_8:
        /*001c*/ 	.word	0x00000010


	//----- nvinfo : EIATTR_SW_WAR
	.align		4
.L_9:
        /*0020*/ 	.byte	0x04, 0x36
        /*0022*/ 	.short	(.L_11 - .L_10)
.L_10:
        /*0024*/ 	.word	0x00000008
.L_11:


//--------------------- .nv.callgraph             --------------------------
	.section	.nv.callgraph,"",@"SHT_CUDA_CALLGRAPH"
	.align	4
	.sectionentsize	8
	.align		4
        /*0000*/ 	.word	0x00000000
	.align		4
        /*0004*/ 	.word	0xffffffff
	.align		4
        /*0008*/ 	.word	0x00000000
	.align		4
        /*000c*/ 	.word	0xfffffffe
	.align		4
        /*0010*/ 	.word	0x00000000
	.align		4
        /*0014*/ 	.word	0xfffffffd
	.align		4
        /*0018*/ 	.word	0x00000000
	.align		4
        /*001c*/ 	.word	0xfffffffc


//--------------------- .text._Z4ebatv            --------------------------
	.section	.text._Z4ebatv,"ax",@progbits
	.align	128
        .global         _Z4ebatv
        .type           _Z4ebatv,@function
        .size           _Z4ebatv,(.L_x_1 - _Z4ebatv)
        .other          _Z4ebatv,@"STO_CUDA_ENTRY STV_DEFAULT"
_Z4ebatv:
.text._Z4ebatv:
[----:B------:R-:W-:Y:S01]  /*0000*/  LDC R1, c[0x0][0x37c] ;  /* 0x0000df00ff017b82 */ /* 0x000fe20000000800 */
[----:B------:R-:W-:Y:S05]  /*0010*/  EXIT ;  /* 0x000000000000794d */ /* 0x000fea0003800000 */
.L_x_0:
[----:B------:R-:W-:-:S00]  /*0020*/  BRA `(.L_x_0) ;  /* 0xfffffffc00fc7947 */ /* 0x000fc0000383ffff */
[----:B------:R-:W-:-:S00]  /*0030*/  NOP ;  /* 0x0000000000007918 */ /* 0x000fc00000000000 */
        /* <DEDUP_REMOVED lines=12> */
.L_x_1:


//--------------------- .nv.shared.reserved.0     --------------------------
	.section	.nv.shared.reserved.0,"aw",@nobits
	.weak		__nv_reservedSMEM_offset_0_alias
	.size		__nv_reservedSMEM_offset_0_alias, 0, 64
	.other		__nv_reservedSMEM_offset_0_alias,@"STO_CUDA_RESERVED_SHARED STV_DEFAULT"
__nv_reservedSMEM_offset_0_alias:
	.zero		0
	.zero		64


//--------------------- .nv.constant0._Z4ebatv    --------------------------
	.section	.nv.constant0._Z4ebatv,"a",@progbits
	.sectionflags	@""
	.align	4
.nv.constant0._Z4ebatv:
	.zero		896


//--------------------- SYMBOLS --------------------------

	.type		.nv.reservedSmem.offset0,@object
	.size		.nv.reservedSmem.offset0,0x4
